//
// Generated by NVIDIA NVVM Compiler
//
// Compiler Build ID: CL-36424714
// Cuda compilation tools, release 13.0, V13.0.88
// Based on NVVM 20.0.0
//

.version 9.0
.target sm_100
.address_size 64

	// .globl	normal_pdf_gpu

.visible .entry normal_pdf_gpu(
	.param .u64 .ptr .align 1 normal_pdf_gpu_param_0,
	.param .u64 .ptr .align 1 normal_pdf_gpu_param_1,
	.param .u32 normal_pdf_gpu_param_2
)
{
	.reg .pred 	%p<5>;
	.reg .b32 	%r<24>;
	.reg .b32 	%f<3>;
	.reg .b64 	%rd<9>;
	.reg .b64 	%fd<31>;

	ld.param.u64 	%rd1, [normal_pdf_gpu_param_0];
	ld.param.u64 	%rd2, [normal_pdf_gpu_param_1];
	ld.param.u32 	%r5, [normal_pdf_gpu_param_2];
	mov.u32 	%r6, %ctaid.y;
	mov.u32 	%r7, %nctaid.x;
	mov.u32 	%r8, %ctaid.x;
	mad.lo.s32 	%r9, %r6, %r7, %r8;
	mov.u32 	%r10, %ntid.x;
	mov.u32 	%r11, %tid.x;
	mad.lo.s32 	%r1, %r9, %r10, %r11;
	setp.ge.u32 	%p1, %r1, %r5;
	@%p1 bra 	$L__BB0_5;
	cvta.to.global.u64 	%rd3, %rd1;
	mul.wide.u32 	%rd4, %r1, 8;
	add.s64 	%rd5, %rd3, %rd4;
	ld.global.f64 	%fd6, [%rd5];
	mul.f64 	%fd7, %fd6, 0dBFE0000000000000;
	mul.f64 	%fd1, %fd6, %fd7;
	fma.rn.f64 	%fd8, %fd1, 0d3FF71547652B82FE, 0d4338000000000000;
	{
	.reg .b32 %temp; 
	mov.b64 	{%r2, %temp}, %fd8;
	}
	mov.f64 	%fd9, 0dC338000000000000;
	add.rn.f64 	%fd10, %fd8, %fd9;
	fma.rn.f64 	%fd11, %fd10, 0dBFE62E42FEFA39EF, %fd1;
	fma.rn.f64 	%fd12, %fd10, 0dBC7ABC9E3B39803F, %fd11;
	fma.rn.f64 	%fd13, %fd12, 0d3E5ADE1569CE2BDF, 0d3E928AF3FCA213EA;
	fma.rn.f64 	%fd14, %fd13, %fd12, 0d3EC71DEE62401315;
	fma.rn.f64 	%fd15, %fd14, %fd12, 0d3EFA01997C89EB71;
	fma.rn.f64 	%fd16, %fd15, %fd12, 0d3F2A01A014761F65;
	fma.rn.f64 	%fd17, %fd16, %fd12, 0d3F56C16C1852B7AF;
	fma.rn.f64 	%fd18, %fd17, %fd12, 0d3F81111111122322;
	fma.rn.f64 	%fd19, %fd18, %fd12, 0d3FA55555555502A1;
	fma.rn.f64 	%fd20, %fd19, %fd12, 0d3FC5555555555511;
	fma.rn.f64 	%fd21, %fd20, %fd12, 0d3FE000000000000B;
	fma.rn.f64 	%fd22, %fd21, %fd12, 0d3FF0000000000000;
	fma.rn.f64 	%fd23, %fd22, %fd12, 0d3FF0000000000000;
	{
	.reg .b32 %temp; 
	mov.b64 	{%r3, %temp}, %fd23;
	}
	{
	.reg .b32 %temp; 
	mov.b64 	{%temp, %r4}, %fd23;
	}
	shl.b32 	%r12, %r2, 20;
	add.s32 	%r13, %r12, %r4;
	mov.b64 	%fd30, {%r3, %r13};
	{
	.reg .b32 %temp; 
	mov.b64 	{%temp, %r14}, %fd1;
	}
	mov.b32 	%f2, %r14;
	abs.f32 	%f1, %f2;
	setp.lt.f32 	%p2, %f1, 0f4086232B;
	@%p2 bra 	$L__BB0_4;
	setp.lt.f64 	%p3, %fd1, 0d0000000000000000;
	add.f64 	%fd24, %fd1, 0d7FF0000000000000;
	selp.f64 	%fd30, 0d0000000000000000, %fd24, %p3;
	setp.geu.f32 	%p4, %f1, 0f40874800;
	@%p4 bra 	$L__BB0_4;
	shr.u32 	%r15, %r2, 31;
	add.s32 	%r16, %r2, %r15;
	shr.s32 	%r17, %r16, 1;
	shl.b32 	%r18, %r17, 20;
	add.s32 	%r19, %r4, %r18;
	mov.b64 	%fd25, {%r3, %r19};
	sub.s32 	%r20, %r2, %r17;
	shl.b32 	%r21, %r20, 20;
	add.s32 	%r22, %r21, 1072693248;
	mov.b32 	%r23, 0;
	mov.b64 	%fd26, {%r23, %r22};
	mul.f64 	%fd30, %fd26, %fd25;
$L__BB0_4:
	mov.f64 	%fd27, 0d401921FB54442D18;
	rsqrt.approx.f64 	%fd28, %fd27;
	mul.f64 	%fd29, %fd30, %fd28;
	cvta.to.global.u64 	%rd6, %rd2;
	add.s64 	%rd8, %rd6, %rd4;
	st.global.f64 	[%rd8], %fd29;
$L__BB0_5:
	ret;

}
	// .globl	sum_gpu
.visible .entry sum_gpu(
	.param .u64 .ptr .align 1 sum_gpu_param_0,
	.param .u64 .ptr .align 1 sum_gpu_param_1,
	.param .u32 sum_gpu_param_2,
	.param .u32 sum_gpu_param_3,
	.param .u32 sum_gpu_param_4
)
{
	.reg .pred 	%p<40>;
	.reg .b32 	%r<68>;
	.reg .b64 	%rd<66>;
	.reg .b64 	%fd<129>;

	ld.param.u64 	%rd4, [sum_gpu_param_0];
	ld.param.u64 	%rd3, [sum_gpu_param_1];
	ld.param.u32 	%r51, [sum_gpu_param_2];
	ld.param.u32 	%r53, [sum_gpu_param_3];
	ld.param.u32 	%r52, [sum_gpu_param_4];
	cvta.to.global.u64 	%rd1, %rd4;
	mov.u32 	%r54, %ctaid.y;
	mov.u32 	%r55, %nctaid.x;
	mov.u32 	%r56, %ctaid.x;
	mad.lo.s32 	%r57, %r54, %r55, %r56;
	mov.u32 	%r58, %ntid.x;
	mov.u32 	%r59, %tid.x;
	mad.lo.s32 	%r1, %r57, %r58, %r59;
	mul.lo.s32 	%r2, %r52, %r1;
	setp.ge.u32 	%p1, %r1, %r53;
	@%p1 bra 	$L__BB1_72;
	cvta.to.global.u64 	%rd5, %rd3;
	mul.wide.u32 	%rd6, %r1, 8;
	add.s64 	%rd2, %rd5, %rd6;
	mov.b64 	%rd7, 0;
	st.global.u64 	[%rd2], %rd7;
	setp.eq.s32 	%p2, %r52, 0;
	@%p2 bra 	$L__BB1_72;
	and.b32  	%r3, %r52, 15;
	setp.lt.u32 	%p3, %r52, 16;
	mov.b32 	%r64, 0;
	mov.f64 	%fd96, 0d0000000000000000;
	@%p3 bra 	$L__BB1_37;
	and.b32  	%r64, %r52, -16;
	neg.s32 	%r62, %r64;
	add.s32 	%r61, %r2, 7;
	mov.f64 	%fd96, 0d0000000000000000;
$L__BB1_4:
	.pragma "nounroll";
	add.s32 	%r9, %r61, -7;
	setp.ge.u32 	%p4, %r9, %r51;
	@%p4 bra 	$L__BB1_6;
	mul.wide.u32 	%rd8, %r9, 8;
	add.s64 	%rd9, %rd1, %rd8;
	ld.global.f64 	%fd66, [%rd9];
	add.f64 	%fd96, %fd66, %fd96;
	st.global.f64 	[%rd2], %fd96;
$L__BB1_6:
	add.s32 	%r10, %r61, -6;
	setp.ge.u32 	%p5, %r10, %r51;
	@%p5 bra 	$L__BB1_8;
	mul.wide.u32 	%rd10, %r10, 8;
	add.s64 	%rd11, %rd1, %rd10;
	ld.global.f64 	%fd67, [%rd11];
	add.f64 	%fd96, %fd67, %fd96;
	st.global.f64 	[%rd2], %fd96;
$L__BB1_8:
	add.s32 	%r11, %r61, -5;
	setp.ge.u32 	%p6, %r11, %r51;
	@%p6 bra 	$L__BB1_10;
	mul.wide.u32 	%rd12, %r11, 8;
	add.s64 	%rd13, %rd1, %rd12;
	ld.global.f64 	%fd68, [%rd13];
	add.f64 	%fd96, %fd68, %fd96;
	st.global.f64 	[%rd2], %fd96;
$L__BB1_10:
	add.s32 	%r12, %r61, -4;
	setp.ge.u32 	%p7, %r12, %r51;
	@%p7 bra 	$L__BB1_12;
	mul.wide.u32 	%rd14, %r12, 8;
	add.s64 	%rd15, %rd1, %rd14;
	ld.global.f64 	%fd69, [%rd15];
	add.f64 	%fd96, %fd69, %fd96;
	st.global.f64 	[%rd2], %fd96;
$L__BB1_12:
	add.s32 	%r13, %r61, -3;
	setp.ge.u32 	%p8, %r13, %r51;
	@%p8 bra 	$L__BB1_14;
	mul.wide.u32 	%rd16, %r13, 8;
	add.s64 	%rd17, %rd1, %rd16;
	ld.global.f64 	%fd70, [%rd17];
	add.f64 	%fd96, %fd70, %fd96;
	st.global.f64 	[%rd2], %fd96;
$L__BB1_14:
	add.s32 	%r14, %r61, -2;
	setp.ge.u32 	%p9, %r14, %r51;
	@%p9 bra 	$L__BB1_16;
	mul.wide.u32 	%rd18, %r14, 8;
	add.s64 	%rd19, %rd1, %rd18;
	ld.global.f64 	%fd71, [%rd19];
	add.f64 	%fd96, %fd71, %fd96;
	st.global.f64 	[%rd2], %fd96;
$L__BB1_16:
	add.s32 	%r15, %r61, -1;
	setp.ge.u32 	%p10, %r15, %r51;
	@%p10 bra 	$L__BB1_18;
	mul.wide.u32 	%rd20, %r15, 8;
	add.s64 	%rd21, %rd1, %rd20;
	ld.global.f64 	%fd72, [%rd21];
	add.f64 	%fd96, %fd72, %fd96;
	st.global.f64 	[%rd2], %fd96;
$L__BB1_18:
	add.s32 	%r16, %r61, 8;
	setp.ge.u32 	%p11, %r61, %r51;
	@%p11 bra 	$L__BB1_20;
	mul.wide.u32 	%rd22, %r61, 8;
	add.s64 	%rd23, %rd1, %rd22;
	ld.global.f64 	%fd73, [%rd23];
	add.f64 	%fd96, %fd73, %fd96;
	st.global.f64 	[%rd2], %fd96;
$L__BB1_20:
	add.s32 	%r17, %r61, 1;
	setp.ge.u32 	%p12, %r17, %r51;
	@%p12 bra 	$L__BB1_22;
	mul.wide.u32 	%rd24, %r17, 8;
	add.s64 	%rd25, %rd1, %rd24;
	ld.global.f64 	%fd74, [%rd25];
	add.f64 	%fd96, %fd74, %fd96;
	st.global.f64 	[%rd2], %fd96;
$L__BB1_22:
	add.s32 	%r18, %r61, 2;
	setp.ge.u32 	%p13, %r18, %r51;
	@%p13 bra 	$L__BB1_24;
	mul.wide.u32 	%rd26, %r18, 8;
	add.s64 	%rd27, %rd1, %rd26;
	ld.global.f64 	%fd75, [%rd27];
	add.f64 	%fd96, %fd75, %fd96;
	st.global.f64 	[%rd2], %fd96;
$L__BB1_24:
	add.s32 	%r19, %r61, 3;
	setp.ge.u32 	%p14, %r19, %r51;
	@%p14 bra 	$L__BB1_26;
	mul.wide.u32 	%rd28, %r19, 8;
	add.s64 	%rd29, %rd1, %rd28;
	ld.global.f64 	%fd76, [%rd29];
	add.f64 	%fd96, %fd76, %fd96;
	st.global.f64 	[%rd2], %fd96;
$L__BB1_26:
	add.s32 	%r20, %r61, 4;
	setp.ge.u32 	%p15, %r20, %r51;
	@%p15 bra 	$L__BB1_28;
	mul.wide.u32 	%rd30, %r20, 8;
	add.s64 	%rd31, %rd1, %rd30;
	ld.global.f64 	%fd77, [%rd31];
	add.f64 	%fd96, %fd77, %fd96;
	st.global.f64 	[%rd2], %fd96;
$L__BB1_28:
	add.s32 	%r21, %r61, 5;
	setp.ge.u32 	%p16, %r21, %r51;
	@%p16 bra 	$L__BB1_30;
	mul.wide.u32 	%rd32, %r21, 8;
	add.s64 	%rd33, %rd1, %rd32;
	ld.global.f64 	%fd78, [%rd33];
	add.f64 	%fd96, %fd78, %fd96;
	st.global.f64 	[%rd2], %fd96;
$L__BB1_30:
	add.s32 	%r22, %r61, 6;
	setp.ge.u32 	%p17, %r22, %r51;
	@%p17 bra 	$L__BB1_32;
	mul.wide.u32 	%rd34, %r22, 8;
	add.s64 	%rd35, %rd1, %rd34;
	ld.global.f64 	%fd79, [%rd35];
	add.f64 	%fd96, %fd79, %fd96;
	st.global.f64 	[%rd2], %fd96;
$L__BB1_32:
	add.s32 	%r23, %r61, 7;
	setp.ge.u32 	%p18, %r23, %r51;
	@%p18 bra 	$L__BB1_34;
	mul.wide.u32 	%rd36, %r23, 8;
	add.s64 	%rd37, %rd1, %rd36;
	ld.global.f64 	%fd80, [%rd37];
	add.f64 	%fd96, %fd80, %fd96;
	st.global.f64 	[%rd2], %fd96;
$L__BB1_34:
	setp.ge.u32 	%p19, %r16, %r51;
	@%p19 bra 	$L__BB1_36;
	mul.wide.u32 	%rd38, %r16, 8;
	add.s64 	%rd39, %rd1, %rd38;
	ld.global.f64 	%fd81, [%rd39];
	add.f64 	%fd96, %fd81, %fd96;
	st.global.f64 	[%rd2], %fd96;
$L__BB1_36:
	add.s32 	%r62, %r62, 16;
	add.s32 	%r61, %r61, 16;
	setp.ne.s32 	%p20, %r62, 0;
	@%p20 bra 	$L__BB1_4;
$L__BB1_37:
	setp.eq.s32 	%p21, %r3, 0;
	@%p21 bra 	$L__BB1_72;
	and.b32  	%r27, %r52, 7;
	setp.lt.u32 	%p22, %r3, 8;
	@%p22 bra 	$L__BB1_56;
	add.s32 	%r28, %r64, %r2;
	setp.ge.u32 	%p23, %r28, %r51;
	@%p23 bra 	$L__BB1_41;
	mul.wide.u32 	%rd40, %r28, 8;
	add.s64 	%rd41, %rd1, %rd40;
	ld.global.f64 	%fd82, [%rd41];
	add.f64 	%fd96, %fd82, %fd96;
	st.global.f64 	[%rd2], %fd96;
$L__BB1_41:
	add.s32 	%r29, %r28, 1;
	setp.ge.u32 	%p24, %r29, %r51;
	@%p24 bra 	$L__BB1_43;
	mul.wide.u32 	%rd42, %r29, 8;
	add.s64 	%rd43, %rd1, %rd42;
	ld.global.f64 	%fd83, [%rd43];
	add.f64 	%fd96, %fd83, %fd96;
	st.global.f64 	[%rd2], %fd96;
$L__BB1_43:
	add.s32 	%r30, %r28, 2;
	setp.ge.u32 	%p25, %r30, %r51;
	@%p25 bra 	$L__BB1_45;
	mul.wide.u32 	%rd44, %r30, 8;
	add.s64 	%rd45, %rd1, %rd44;
	ld.global.f64 	%fd84, [%rd45];
	add.f64 	%fd96, %fd84, %fd96;
	st.global.f64 	[%rd2], %fd96;
$L__BB1_45:
	add.s32 	%r31, %r28, 3;
	setp.ge.u32 	%p26, %r31, %r51;
	@%p26 bra 	$L__BB1_47;
	mul.wide.u32 	%rd46, %r31, 8;
	add.s64 	%rd47, %rd1, %rd46;
	ld.global.f64 	%fd85, [%rd47];
	add.f64 	%fd96, %fd85, %fd96;
	st.global.f64 	[%rd2], %fd96;
$L__BB1_47:
	add.s32 	%r32, %r28, 4;
	setp.ge.u32 	%p27, %r32, %r51;
	@%p27 bra 	$L__BB1_49;
	mul.wide.u32 	%rd48, %r32, 8;
	add.s64 	%rd49, %rd1, %rd48;
	ld.global.f64 	%fd86, [%rd49];
	add.f64 	%fd96, %fd86, %fd96;
	st.global.f64 	[%rd2], %fd96;
$L__BB1_49:
	add.s32 	%r33, %r28, 5;
	setp.ge.u32 	%p28, %r33, %r51;
	@%p28 bra 	$L__BB1_51;
	mul.wide.u32 	%rd50, %r33, 8;
	add.s64 	%rd51, %rd1, %rd50;
	ld.global.f64 	%fd87, [%rd51];
	add.f64 	%fd96, %fd87, %fd96;
	st.global.f64 	[%rd2], %fd96;
$L__BB1_51:
	add.s32 	%r34, %r28, 6;
	setp.ge.u32 	%p29, %r34, %r51;
	@%p29 bra 	$L__BB1_53;
	mul.wide.u32 	%rd52, %r34, 8;
	add.s64 	%rd53, %rd1, %rd52;
	ld.global.f64 	%fd88, [%rd53];
	add.f64 	%fd96, %fd88, %fd96;
	st.global.f64 	[%rd2], %fd96;
$L__BB1_53:
	add.s32 	%r35, %r28, 7;
	setp.ge.u32 	%p30, %r35, %r51;
	@%p30 bra 	$L__BB1_55;
	mul.wide.u32 	%rd54, %r35, 8;
	add.s64 	%rd55, %rd1, %rd54;
	ld.global.f64 	%fd89, [%rd55];
	add.f64 	%fd96, %fd89, %fd96;
	st.global.f64 	[%rd2], %fd96;
$L__BB1_55:
	add.s32 	%r64, %r64, 8;
$L__BB1_56:
	setp.eq.s32 	%p31, %r27, 0;
	@%p31 bra 	$L__BB1_72;
	and.b32  	%r38, %r52, 3;
	setp.lt.u32 	%p32, %r27, 4;
	@%p32 bra 	$L__BB1_67;
	add.s32 	%r39, %r64, %r2;
	setp.ge.u32 	%p33, %r39, %r51;
	@%p33 bra 	$L__BB1_60;
	mul.wide.u32 	%rd56, %r39, 8;
	add.s64 	%rd57, %rd1, %rd56;
	ld.global.f64 	%fd90, [%rd57];
	add.f64 	%fd96, %fd90, %fd96;
	st.global.f64 	[%rd2], %fd96;
$L__BB1_60:
	add.s32 	%r40, %r39, 1;
	setp.ge.u32 	%p34, %r40, %r51;
	@%p34 bra 	$L__BB1_62;
	mul.wide.u32 	%rd58, %r40, 8;
	add.s64 	%rd59, %rd1, %rd58;
	ld.global.f64 	%fd91, [%rd59];
	add.f64 	%fd96, %fd91, %fd96;
	st.global.f64 	[%rd2], %fd96;
$L__BB1_62:
	add.s32 	%r41, %r39, 2;
	setp.ge.u32 	%p35, %r41, %r51;
	@%p35 bra 	$L__BB1_64;
	mul.wide.u32 	%rd60, %r41, 8;
	add.s64 	%rd61, %rd1, %rd60;
	ld.global.f64 	%fd92, [%rd61];
	add.f64 	%fd96, %fd92, %fd96;
	st.global.f64 	[%rd2], %fd96;
$L__BB1_64:
	add.s32 	%r42, %r39, 3;
	setp.ge.u32 	%p36, %r42, %r51;
	@%p36 bra 	$L__BB1_66;
	mul.wide.u32 	%rd62, %r42, 8;
	add.s64 	%rd63, %rd1, %rd62;
	ld.global.f64 	%fd93, [%rd63];
	add.f64 	%fd96, %fd93, %fd96;
	st.global.f64 	[%rd2], %fd96;
$L__BB1_66:
	add.s32 	%r64, %r64, 4;
$L__BB1_67:
	setp.eq.s32 	%p37, %r38, 0;
	@%p37 bra 	$L__BB1_72;
	add.s32 	%r67, %r64, %r2;
	neg.s32 	%r66, %r38;
$L__BB1_69:
	.pragma "nounroll";
	setp.ge.u32 	%p38, %r67, %r51;
	@%p38 bra 	$L__BB1_71;
	mul.wide.u32 	%rd64, %r67, 8;
	add.s64 	%rd65, %rd1, %rd64;
	ld.global.f64 	%fd94, [%rd65];
	add.f64 	%fd96, %fd94, %fd96;
	st.global.f64 	[%rd2], %fd96;
$L__BB1_71:
	add.s32 	%r67, %r67, 1;
	add.s32 	%r66, %r66, 1;
	setp.ne.s32 	%p39, %r66, 0;
	@%p39 bra 	$L__BB1_69;
$L__BB1_72:
	ret;

}
	// .globl	get_sum_gpu
.visible .entry get_sum_gpu(
	.param .u64 .ptr .align 1 get_sum_gpu_param_0,
	.param .u64 .ptr .align 1 get_sum_gpu_param_1
)
{
	.reg .b64 	%rd<5>;
	.reg .b64 	%fd<2>;

	ld.param.u64 	%rd1, [get_sum_gpu_param_0];
	ld.param.u64 	%rd2, [get_sum_gpu_param_1];
	cvta.to.global.u64 	%rd3, %rd2;
	cvta.to.global.u64 	%rd4, %rd1;
	ld.global.f64 	%fd1, [%rd4];
	st.global.f64 	[%rd3], %fd1;
	ret;

}


// ===== COMPILED SASS (sm_100) =====

	.target	sm_100

	.elftype	@"ET_EXEC"


//--------------------- .note.nv.tkinfo           --------------------------
	.section	.note.nv.tkinfo,"",@"SHT_NOTE"
	.sectionflags	@"SHF_NOTE_NV_TKINFO"
	.tkinfo
        /*0018*/ 	.word	0x00000002
        /*0030*/ 	.string	""
        /*0030*/ 	.string	"ptxas"
        /*0030*/ 	.string	"Cuda compilation tools, release 13.0, V13.0.88"
        /*0030*/ 	.string	"Build cuda_13.0.r13.0/compiler.36424714_0"
        /*0030*/ 	.string	"-arch sm_100 -m 64 "



//--------------------- .note.nv.cuinfo           --------------------------
	.section	.note.nv.cuinfo,"",@"SHT_NOTE"
	.sectionflags	@"SHF_NOTE_NV_CUINFO"
        /*0018*/ 	.short	0x0002
        /*001a*/ 	.short	0x0064
        /*001c*/ 	.short	0x0082
	.zero		2


//--------------------- .nv.info                  --------------------------
	.section	.nv.info,"",@"SHT_CUDA_INFO"
	.align	4


	//----- nvinfo : EIATTR_REGCOUNT
	.align		4
        /*0000*/ 	.byte	0x04, 0x2f
        /*0002*/ 	.short	(.L_1 - .L_0)
	.align		4
.L_0:
        /*0004*/ 	.word	index@(normal_pdf_gpu)
        /*0008*/ 	.word	0x00000014


	//----- nvinfo : EIATTR_FRAME_SIZE
	.align		4
.L_1:
        /*000c*/ 	.byte	0x04, 0x11
        /*000e*/ 	.short	(.L_3 - .L_2)
	.align		4
.L_2:
        /*0010*/ 	.word	index@(normal_pdf_gpu)
        /*0014*/ 	.word	0x00000000


	//----- nvinfo : EIATTR_REGCOUNT
	.align		4
.L_3:
        /*0018*/ 	.byte	0x04, 0x2f
        /*001a*/ 	.short	(.L_5 - .L_4)
	.align		4
.L_4:
        /*001c*/ 	.word	index@(sum_gpu)
        /*0020*/ 	.word	0x00000014


	//----- nvinfo : EIATTR_FRAME_SIZE
	.align		4
.L_5:
        /*0024*/ 	.byte	0x04, 0x11
        /*0026*/ 	.short	(.L_7 - .L_6)
	.align		4
.L_6:
        /*0028*/ 	.word	index@(sum_gpu)
        /*002c*/ 	.word	0x00000000


	//----- nvinfo : EIATTR_REGCOUNT
	.align		4
.L_7:
        /*0030*/ 	.byte	0x04, 0x2f
        /*0032*/ 	.short	(.L_9 - .L_8)
	.align		4
.L_8:
        /*0034*/ 	.word	index@(get_sum_gpu)
        /*0038*/ 	.word	0x00000008


	//----- nvinfo : EIATTR_FRAME_SIZE
	.align		4
.L_9:
        /*003c*/ 	.byte	0x04, 0x11
        /*003e*/ 	.short	(.L_11 - .L_10)
	.align		4
.L_10:
        /*0040*/ 	.word	index@(get_sum_gpu)
        /*0044*/ 	.word	0x00000000


	//----- nvinfo : EIATTR_MIN_STACK_SIZE
	.align		4
.L_11:
        /*0048*/ 	.byte	0x04, 0x12
        /*004a*/ 	.short	(.L_13 - .L_12)
	.align		4
.L_12:
        /*004c*/ 	.word	index@(get_sum_gpu)
        /*0050*/ 	.word	0x00000000


	//----- nvinfo : EIATTR_MIN_STACK_SIZE
	.align		4
.L_13:
        /*0054*/ 	.byte	0x04, 0x12
        /*0056*/ 	.short	(.L_15 - .L_14)
	.align		4
.L_14:
        /*0058*/ 	.word	index@(sum_gpu)
        /*005c*/ 	.word	0x00000000


	//----- nvinfo : EIATTR_MIN_STACK_SIZE
	.align		4
.L_15:
        /*0060*/ 	.byte	0x04, 0x12
        /*0062*/ 	.short	(.L_17 - .L_16)
	.align		4
.L_16:
        /*0064*/ 	.word	index@(normal_pdf_gpu)
        /*0068*/ 	.word	0x00000000
.L_17:


//--------------------- .nv.compat                --------------------------
	.section	.nv.compat,"",@"SHT_CUDA_COMPAT_INFO"
	.align	4
        /*0000*/ 	.byte	0x02, 0x09, 0x00, 0x00, 0x02, 0x02, 0x01, 0x00, 0x02, 0x05, 0x05, 0x00, 0x03, 0x07, 0x01, 0x01
        /*0010*/ 	.byte	0x02, 0x03, 0x00, 0x00, 0x02, 0x06, 0x01, 0x00, 0x04, 0x0b, 0x08, 0x00, 0x01, 0x00, 0x00, 0x00
        /*0020*/ 	.byte	0x00, 0x00, 0x00, 0x00


//--------------------- .nv.info.get_sum_gpu      --------------------------
	.section	.nv.info.get_sum_gpu,"",@"SHT_CUDA_INFO"
	.sectionflags	@""
	.align	4


	//----- nvinfo : EIATTR_CUDA_API_VERSION
	.align		4
        /*0000*/ 	.byte	0x04, 0x37
        /*0002*/ 	.short	(.L_19 - .L_18)
.L_18:
        /*0004*/ 	.word	0x00000082


	//----- nvinfo : EIATTR_KPARAM_INFO
	.align		4
.L_19:
        /*0008*/ 	.byte	0x04, 0x17
        /*000a*/ 	.short	(.L_21 - .L_20)
.L_20:
        /*000c*/ 	.word	0x00000000
        /*0010*/ 	.short	0x0001
        /*0012*/ 	.short	0x0008
        /*0014*/ 	.byte	0x00, 0xf5, 0x21, 0x00


	//----- nvinfo : EIATTR_KPARAM_INFO
	.align		4
.L_21:
        /*0018*/ 	.byte	0x04, 0x17
        /*001a*/ 	.short	(.L_23 - .L_22)
.L_22:
        /*001c*/ 	.word	0x00000000
        /*0020*/ 	.short	0x0000
        /*0022*/ 	.short	0x0000
        /*0024*/ 	.byte	0x00, 0xf5, 0x21, 0x00


	//----- nvinfo : EIATTR_SPARSE_MMA_MASK
	.align		4
.L_23:
        /*0028*/ 	.byte	0x03, 0x50
        /*002a*/ 	.short	0x0000


	//----- nvinfo : EIATTR_MAXREG_COUNT
	.align		4
        /*002c*/ 	.byte	0x03, 0x1b
        /*002e*/ 	.short	0x00ff


	//----- nvinfo : EIATTR_MERCURY_ISA_VERSION
	.align		4
        /*0030*/ 	.byte	0x03, 0x5f
        /*0032*/ 	.short	0x0101


	//----- nvinfo : EIATTR_VRC_CTA_INIT_COUNT
	.align		4
        /*0034*/ 	.byte	0x02, 0x4a
	.zero		1
	.zero		1


	//----- nvinfo : EIATTR_EXIT_INSTR_OFFSETS
	.align		4
        /*0038*/ 	.byte	0x04, 0x1c
        /*003a*/ 	.short	(.L_25 - .L_24)


	//   ....[0]....
.L_24:
        /*003c*/ 	.word	0x00000060


	//----- nvinfo : EIATTR_CBANK_PARAM_SIZE
	.align		4
.L_25:
        /*0040*/ 	.byte	0x03, 0x19
        /*0042*/ 	.short	0x0010


	//----- nvinfo : EIATTR_PARAM_CBANK
	.align		4
        /*0044*/ 	.byte	0x04, 0x0a
        /*0046*/ 	.short	(.L_27 - .L_26)
	.align		4
.L_26:
        /*0048*/ 	.word	index@(.nv.constant0.get_sum_gpu)
        /*004c*/ 	.short	0x0380
        /*004e*/ 	.short	0x0010


	//----- nvinfo : EIATTR_SW_WAR
	.align		4
.L_27:
        /*0050*/ 	.byte	0x04, 0x36
        /*0052*/ 	.short	(.L_29 - .L_28)
.L_28:
        /*0054*/ 	.word	0x00000008
.L_29:


//--------------------- .nv.info.sum_gpu          --------------------------
	.section	.nv.info.sum_gpu,"",@"SHT_CUDA_INFO"
	.sectionflags	@""
	.align	4


	//----- nvinfo : EIATTR_CUDA_API_VERSION
	.align		4
        /*0000*/ 	.byte	0x04, 0x37
        /*0002*/ 	.short	(.L_31 - .L_30)
.L_30:
        /*0004*/ 	.word	0x00000082


	//----- nvinfo : EIATTR_KPARAM_INFO
	.align		4
.L_31:
        /*0008*/ 	.byte	0x04, 0x17
        /*000a*/ 	.short	(.L_33 - .L_32)
.L_32:
        /*000c*/ 	.word	0x00000000
        /*0010*/ 	.short	0x0004
        /*0012*/ 	.short	0x0018
        /*0014*/ 	.byte	0x00, 0xf0, 0x11, 0x00


	//----- nvinfo : EIATTR_KPARAM_INFO
	.align		4
.L_33:
        /*0018*/ 	.byte	0x04, 0x17
        /*001a*/ 	.short	(.L_35 - .L_34)
.L_34:
        /*001c*/ 	.word	0x00000000
        /*0020*/ 	.short	0x0003
        /*0022*/ 	.short	0x0014
        /*0024*/ 	.byte	0x00, 0xf0, 0x11, 0x00


	//----- nvinfo : EIATTR_KPARAM_INFO
	.align		4
.L_35:
        /*0028*/ 	.byte	0x04, 0x17
        /*002a*/ 	.short	(.L_37 - .L_36)
.L_36:
        /*002c*/ 	.word	0x00000000
        /*0030*/ 	.short	0x0002
        /*0032*/ 	.short	0x0010
        /*0034*/ 	.byte	0x00, 0xf0, 0x11, 0x00


	//----- nvinfo : EIATTR_KPARAM_INFO
	.align		4
.L_37:
        /*0038*/ 	.byte	0x04, 0x17
        /*003a*/ 	.short	(.L_39 - .L_38)
.L_38:
        /*003c*/ 	.word	0x00000000
        /*0040*/ 	.short	0x0001
        /*0042*/ 	.short	0x0008
        /*0044*/ 	.byte	0x00, 0xf5, 0x21, 0x00


	//----- nvinfo : EIATTR_KPARAM_INFO
	.align		4
.L_39:
        /*0048*/ 	.byte	0x04, 0x17
        /*004a*/ 	.short	(.L_41 - .L_40)
.L_40:
        /*004c*/ 	.word	0x00000000
        /*0050*/ 	.short	0x0000
        /*0052*/ 	.short	0x0000
        /*0054*/ 	.byte	0x00, 0xf5, 0x21, 0x00


	//----- nvinfo : EIATTR_SPARSE_MMA_MASK
	.align		4
.L_41:
        /*0058*/ 	.byte	0x03, 0x50
        /*005a*/ 	.short	0x0000


	//----- nvinfo : EIATTR_MAXREG_COUNT
	.align		4
        /*005c*/ 	.byte	0x03, 0x1b
        /*005e*/ 	.short	0x00ff


	//----- nvinfo : EIATTR_MERCURY_ISA_VERSION
	.align		4
        /*0060*/ 	.byte	0x03, 0x5f
        /*0062*/ 	.short	0x0101


	//----- nvinfo : EIATTR_VRC_CTA_INIT_COUNT
	.align		4
        /*0064*/ 	.byte	0x02, 0x4a
	.zero		1
	.zero		1


	//----- nvinfo : EIATTR_EXIT_INSTR_OFFSETS
	.align		4
        /*0068*/ 	.byte	0x04, 0x1c
        /*006a*/ 	.short	(.L_43 - .L_42)


	//   ....[0]....
.L_42:
        /*006c*/ 	.word	0x000000a0


	//   ....[1]....
        /*0070*/ 	.word	0x00000110


	//   ....[2]....
        /*0074*/ 	.word	0x00000900


	//   ....[3]....
        /*0078*/ 	.word	0x00000d30


	//   ....[4]....
        /*007c*/ 	.word	0x00000f90


	//   ....[5]....
        /*0080*/ 	.word	0x00001070


	//----- nvinfo : EIATTR_CRS_STACK_SIZE
	.align		4
.L_43:
        /*0084*/ 	.byte	0x04, 0x1e
        /*0086*/ 	.short	(.L_45 - .L_44)
.L_44:
        /*0088*/ 	.word	0x00000000


	//----- nvinfo : EIATTR_CBANK_PARAM_SIZE
	.align		4
.L_45:
        /*008c*/ 	.byte	0x03, 0x19
        /*008e*/ 	.short	0x001c


	//----- nvinfo : EIATTR_PARAM_CBANK
	.align		4
        /*0090*/ 	.byte	0x04, 0x0a
        /*0092*/ 	.short	(.L_47 - .L_46)
	.align		4
.L_46:
        /*0094*/ 	.word	index@(.nv.constant0.sum_gpu)
        /*0098*/ 	.short	0x0380
        /*009a*/ 	.short	0x001c


	//----- nvinfo : EIATTR_SW_WAR
	.align		4
.L_47:
        /*009c*/ 	.byte	0x04, 0x36
        /*009e*/ 	.short	(.L_49 - .L_48)
.L_48:
        /*00a0*/ 	.word	0x00000008
.L_49:


//--------------------- .nv.info.normal_pdf_gpu   --------------------------
	.section	.nv.info.normal_pdf_gpu,"",@"SHT_CUDA_INFO"
	.sectionflags	@""
	.align	4


	//----- nvinfo : EIATTR_CUDA_API_VERSION
	.align		4
        /*0000*/ 	.byte	0x04, 0x37
        /*0002*/ 	.short	(.L_51 - .L_50)
.L_50:
        /*0004*/ 	.word	0x00000082


	//----- nvinfo : EIATTR_KPARAM_INFO
	.align		4
.L_51:
        /*0008*/ 	.byte	0x04, 0x17
        /*000a*/ 	.short	(.L_53 - .L_52)
.L_52:
        /*000c*/ 	.word	0x00000000
        /*0010*/ 	.short	0x0002
        /*0012*/ 	.short	0x0010
        /*0014*/ 	.byte	0x00, 0xf0, 0x11, 0x00


	//----- nvinfo : EIATTR_KPARAM_INFO
	.align		4
.L_53:
        /*0018*/ 	.byte	0x04, 0x17
        /*001a*/ 	.short	(.L_55 - .L_54)
.L_54:
        /*001c*/ 	.word	0x00000000
        /*0020*/ 	.short	0x0001
        /*0022*/ 	.short	0x0008
        /*0024*/ 	.byte	0x00, 0xf5, 0x21, 0x00


	//----- nvinfo : EIATTR_KPARAM_INFO
	.align		4
.L_55:
        /*0028*/ 	.byte	0x04, 0x17
        /*002a*/ 	.short	(.L_57 - .L_56)
.L_56:
        /*002c*/ 	.word	0x00000000
        /*0030*/ 	.short	0x0000
        /*0032*/ 	.short	0x0000
        /*0034*/ 	.byte	0x00, 0xf5, 0x21, 0x00


	//----- nvinfo : EIATTR_SPARSE_MMA_MASK
	.align		4
.L_57:
        /*0038*/ 	.byte	0x03, 0x50
        /*003a*/ 	.short	0x0000


	//----- nvinfo : EIATTR_MAXREG_COUNT
	.align		4
        /*003c*/ 	.byte	0x03, 0x1b
        /*003e*/ 	.short	0x00ff


	//----- nvinfo : EIATTR_MERCURY_ISA_VERSION
	.align		4
        /*0040*/ 	.byte	0x03, 0x5f
        /*0042*/ 	.short	0x0101


	//----- nvinfo : EIATTR_VRC_CTA_INIT_COUNT
	.align		4
        /*0044*/ 	.byte	0x02, 0x4a
	.zero		1
	.zero		1


	//----- nvinfo : EIATTR_EXIT_INSTR_OFFSETS
	.align		4
        /*0048*/ 	.byte	0x04, 0x1c
        /*004a*/ 	.short	(.L_59 - .L_58)


	//   ....[0]....
.L_58:
        /*004c*/ 	.word	0x000000a0


	//   ....[1]....
        /*0050*/ 	.word	0x000005b0


	//----- nvinfo : EIATTR_CRS_STACK_SIZE
	.align		4
.L_59:
        /*0054*/ 	.byte	0x04, 0x1e
        /*0056*/ 	.short	(.L_61 - .L_60)
.L_60:
        /*0058*/ 	.word	0x00000000


	//----- nvinfo : EIATTR_CBANK_PARAM_SIZE
	.align		4
.L_61:
        /*005c*/ 	.byte	0x03, 0x19
        /*005e*/ 	.short	0x0014


	//----- nvinfo : EIATTR_PARAM_CBANK
	.align		4
        /*0060*/ 	.byte	0x04, 0x0a
        /*0062*/ 	.short	(.L_63 - .L_62)
	.align		4
.L_62:
        /*0064*/ 	.word	index@(.nv.constant0.normal_pdf_gpu)
        /*0068*/ 	.short	0x0380
        /*006a*/ 	.short	0x0014


	//----- nvinfo : EIATTR_SW_WAR
	.align		4
.L_63:
        /*006c*/ 	.byte	0x04, 0x36
        /*006e*/ 	.short	(.L_65 - .L_64)
.L_64:
        /*0070*/ 	.word	0x00000008
.L_65:


//--------------------- .nv.callgraph             --------------------------
	.section	.nv.callgraph,"",@"SHT_CUDA_CALLGRAPH"
	.align	4
	.sectionentsize	8
	.align		4
        /*0000*/ 	.word	0x00000000
	.align		4
        /*0004*/ 	.word	0xffffffff
	.align		4
        /*0008*/ 	.word	0x00000000
	.align		4
        /*000c*/ 	.word	0xfffffffe
	.align		4
        /*0010*/ 	.word	0x00000000
	.align		4
        /*0014*/ 	.word	0xfffffffd
	.align		4
        /*0018*/ 	.word	0x00000000
	.align		4
        /*001c*/ 	.word	0xfffffffc


//--------------------- .text.get_sum_gpu         --------------------------
	.section	.text.get_sum_gpu,"ax",@progbits
	.align	128
        .global         get_sum_gpu
        .type           get_sum_gpu,@function
        .size           get_sum_gpu,(.L_x_14 - get_sum_gpu)
        .other          get_sum_gpu,@"STO_CUDA_ENTRY STV_DEFAULT"
get_sum_gpu:
.text.get_sum_gpu:
[----:B------:R-:W-:Y:S08]  /*0000*/  LDC R1, c[0x0][0x37c] ;  /* 0x0000df00ff017b82 */ /* 0x000ff00000000800 */
[----:B------:R-:W0:Y:S01]  /*0010*/  LDC.64 R2, c[0x0][0x380] ;  /* 0x0000e000ff027b82 */ /* 0x000e220000000a00 */
[----:B------:R-:W0:Y:S02]  /*0020*/  LDCU.64 UR4, c[0x0][0x358] ;  /* 0x00006b00ff0477ac */ /* 0x000e240008000a00 */
[----:B0-----:R-:W2:Y:S05]  /*0030*/  LDG.E.64 R2, desc[UR4][R2.64] ;  /* 0x0000000402027981 */ /* 0x001eaa000c1e1b00 */
[----:B------:R-:W2:Y:S02]  /*0040*/  LDC.64 R4, c[0x0][0x388] ;  /* 0x0000e200ff047b82 */ /* 0x000ea40000000a00 */
[----:B--2---:R-:W-:Y:S01]  /*0050*/  STG.E.64 desc[UR4][R4.64], R2 ;  /* 0x0000000204007986 */ /* 0x004fe2000c101b04 */
[----:B------:R-:W-:Y:S05]  /*0060*/  EXIT ;  /* 0x000000000000794d */ /* 0x000fea0003800000 */
.L_x_0:
[----:B------:R-:W-:-:S00]  /*0070*/  BRA `(.L_x_0) ;  /* 0xfffffffc00fc7947 */ /* 0x000fc0000383ffff */
[----:B------:R-:W-:-:S00]  /*0080*/  NOP ;  /* 0x0000000000007918 */ /* 0x000fc00000000000 */
[----:B------:R-:W-:-:S00]  /*0090*/  NOP ;  /* 0x0000000000007918 */ /* 0x000fc00000000000 */
[----:B------:R-:W-:-:S00]  /*00a0*/  NOP ;  /* 0x0000000000007918 */ /* 0x000fc00000000000 */
[----:B------:R-:W-:-:S00]  /*00b0*/  NOP ;  /* 0x0000000000007918 */ /* 0x000fc00000000000 */
[----:B------:R-:W-:-:S00]  /*00c0*/  NOP ;  /* 0x0000000000007918 */ /* 0x000fc00000000000 */
[----:B------:R-:W-:-:S00]  /*00d0*/  NOP ;  /* 0x0000000000007918 */ /* 0x000fc00000000000 */
[----:B------:R-:W-:-:S00]  /*00e0*/  NOP ;  /* 0x0000000000007918 */ /* 0x000fc00000000000 */
[----:B------:R-:W-:-:S00]  /*00f0*/  NOP ;  /* 0x0000000000007918 */ /* 0x000fc00000000000 */
.L_x_14:


//--------------------- .text.sum_gpu             --------------------------
	.section	.text.sum_gpu,"ax",@progbits
	.align	128
        .global         sum_gpu
        .type           sum_gpu,@function
        .size           sum_gpu,(.L_x_15 - sum_gpu)
        .other          sum_gpu,@"STO_CUDA_ENTRY STV_DEFAULT"
sum_gpu:
.text.sum_gpu:
[----:B------:R-:W-:Y:S01]  /*0000*/  LDC R1, c[0x0][0x37c] ;  /* 0x0000df00ff017b82 */ /* 0x000fe20000000800 */
[----:B------:R-:W0:Y:S07]  /*0010*/  S2R R3, SR_TID.X ;  /* 0x0000000000037919 */ /* 0x000e2e0000002100 */
[----:B------:R-:W-:Y:S01]  /*0020*/  S2UR UR4, SR_CTAID.Y ;  /* 0x00000000000479c3 */ /* 0x000fe20000002600 */
[----:B------:R-:W1:Y:S01]  /*0030*/  LDCU UR5, c[0x0][0x370] ;  /* 0x00006e00ff0577ac */ /* 0x000e620008000800 */
[----:B------:R-:W2:Y:S06]  /*0040*/  LDCU UR7, c[0x0][0x394] ;  /* 0x00007280ff0777ac */ /* 0x000eac0008000800 */
[----:B------:R-:W1:Y:S08]  /*0050*/  S2UR UR6, SR_CTAID.X ;  /* 0x00000000000679c3 */ /* 0x000e700000002500 */
[----:B------:R-:W0:Y:S01]  /*0060*/  LDC R0, c[0x0][0x360] ;  /* 0x0000d800ff007b82 */ /* 0x000e220000000800 */
[----:B-1----:R-:W-:-:S06]  /*0070*/  UIMAD UR4, UR4, UR5, UR6 ;  /* 0x00000005040472a4 */ /* 0x002fcc000f8e0206 */
[----:B0-----:R-:W-:-:S05]  /*0080*/  IMAD R0, R0, UR4, R3 ;  /* 0x0000000400007c24 */ /* 0x001fca000f8e0203 */
[----:B--2---:R-:W-:-:S13]  /*0090*/  ISETP.GE.U32.AND P0, PT, R0, UR7, PT ;  /* 0x0000000700007c0c */ /* 0x004fda000bf06070 */
[----:B------:R-:W-:Y:S05]  /*00a0*/  @P0 EXIT ;  /* 0x000000000000094d */ /* 0x000fea0003800000 */
[----:B------:R-:W0:Y:S01]  /*00b0*/  LDC R11, c[0x0][0x398] ;  /* 0x0000e600ff0b7b82 */ /* 0x000e220000000800 */
[----:B------:R-:W1:Y:S07]  /*00c0*/  LDCU.64 UR6, c[0x0][0x358] ;  /* 0x00006b00ff0677ac */ /* 0x000e6e0008000a00 */
[----:B------:R-:W2:Y:S01]  /*00d0*/  LDC.64 R2, c[0x0][0x388] ;  /* 0x0000e200ff027b82 */ /* 0x000ea20000000a00 */
[----:B0-----:R-:W-:Y:S01]  /*00e0*/  ISETP.NE.AND P0, PT, R11, RZ, PT ;  /* 0x000000ff0b00720c */ /* 0x001fe20003f05270 */
[----:B--2---:R-:W-:-:S05]  /*00f0*/  IMAD.WIDE.U32 R2, R0, 0x8, R2 ;  /* 0x0000000800027825 */ /* 0x004fca00078e0002 */
[----:B-1----:R0:W-:Y:S07]  /*0100*/  STG.E.64 desc[UR6][R2.64], RZ ;  /* 0x000000ff02007986 */ /* 0x0021ee000c101b06 */
[----:B------:R-:W-:Y:S05]  /*0110*/  @!P0 EXIT ;  /* 0x000000000000894d */ /* 0x000fea0003800000 */
[C---:B------:R-:W-:Y:S01]  /*0120*/  ISETP.GE.U32.AND P1, PT, R11.reuse, 0x10, PT ;  /* 0x000000100b00780c */ /* 0x040fe20003f26070 */
[----:B------:R-:W-:Y:S01]  /*0130*/  IMAD.MOV.U32 R7, RZ, RZ, RZ ;  /* 0x000000ffff077224 */ /* 0x000fe200078e00ff */
[----:B------:R-:W-:Y:S02]  /*0140*/  LOP3.LUT R9, R11, 0xf, RZ, 0xc0, !PT ;  /* 0x0000000f0b097812 */ /* 0x000fe400078ec0ff */
[----:B------:R-:W-:Y:S02]  /*0150*/  CS2R R4, SRZ ;  /* 0x0000000000047805 */ /* 0x000fe4000001ff00 */
[----:B------:R-:W-:-:S07]  /*0160*/  ISETP.NE.AND P0, PT, R9, RZ, PT ;  /* 0x000000ff0900720c */ /* 0x000fce0003f05270 */
[----:B------:R-:W-:Y:S06]  /*0170*/  @!P1 BRA `(.L_x_1) ;  /* 0x0000000400e09947 */ /* 0x000fec0003800000 */
[----:B------:R-:W-:Y:S01]  /*0180*/  LOP3.LUT R7, R11, 0xfffffff0, RZ, 0xc0, !PT ;  /* 0xfffffff00b077812 */ /* 0x000fe200078ec0ff */
[----:B------:R-:W-:Y:S01]  /*0190*/  IMAD R6, R0, R11, 0x7 ;  /* 0x0000000700067424 */ /* 0x000fe200078e020b */
[----:B------:R-:W-:Y:S01]  /*01a0*/  CS2R R4, SRZ ;  /* 0x0000000000047805 */ /* 0x000fe2000001ff00 */
[----:B------:R-:W1:Y:S02]  /*01b0*/  LDCU UR4, c[0x0][0x390] ;  /* 0x00007200ff0477ac */ /* 0x000e640008000800 */
[----:B------:R-:W-:-:S07]  /*01c0*/  IMAD.MOV R8, RZ, RZ, -R7 ;  /* 0x000000ffff087224 */ /* 0x000fce00078e0a07 */
.L_x_2:
[----:B------:R-:W-:-:S04]  /*01d0*/  IADD3 R13, PT, PT, R6, -0x7, RZ ;  /* 0xfffffff9060d7810 */ /* 0x000fc80007ffe0ff */
[----:B-1----:R-:W-:-:S13]  /*01e0*/  ISETP.GE.U32.AND P2, PT, R13, UR4, PT ;  /* 0x000000040d007c0c */ /* 0x002fda000bf46070 */
[----:B------:R-:W1:Y:S02]  /*01f0*/  @!P2 LDC.64 R10, c[0x0][0x380] ;  /* 0x0000e000ff0aab82 */ /* 0x000e640000000a00 */
[----:B-1----:R-:W-:-:S06]  /*0200*/  @!P2 IMAD.WIDE.U32 R10, R13, 0x8, R10 ;  /* 0x000000080d0aa825 */ /* 0x002fcc00078e000a */
[----:B------:R-:W2:Y:S01]  /*0210*/  @!P2 LDG.E.64 R10, desc[UR6][R10.64] ;  /* 0x000000060a0aa981 */ /* 0x000ea2000c1e1b00 */
[----:B------:R-:W-:-:S05]  /*0220*/  VIADD R15, R6, 0xfffffffa ;  /* 0xfffffffa060f7836 */ /* 0x000fca0000000000 */
[----:B------:R-:W-:-:S13]  /*0230*/  ISETP.GE.U32.AND P1, PT, R15, UR4, PT ;  /* 0x000000040f007c0c */ /* 0x000fda000bf26070 */
[----:B------:R-:W1:Y:S02]  /*0240*/  @!P1 LDC.64 R12, c[0x0][0x380] ;  /* 0x0000e000ff0c9b82 */ /* 0x000e640000000a00 */
[----:B-1----:R-:W-:Y:S01]  /*0250*/  @!P1 IMAD.WIDE.U32 R12, R15, 0x8, R12 ;  /* 0x000000080f0c9825 */ /* 0x002fe200078e000c */
[----:B--2---:R-:W-:-:S07]  /*0260*/  @!P2 DADD R4, R4, R10 ;  /* 0x000000000404a229 */ /* 0x004fce000000000a */
[----:B------:R1:W-:Y:S04]  /*0270*/  @!P2 STG.E.64 desc[UR6][R2.64], R4 ;  /* 0x000000040200a986 */ /* 0x0003e8000c101b06 */
[----:B------:R-:W1:Y:S01]  /*0280*/  @!P1 LDG.E.64 R12, desc[UR6][R12.64] ;  /* 0x000000060c0c9981 */ /* 0x000e62000c1e1b00 */
[----:B------:R-:W-:-:S05]  /*0290*/  VIADD R17, R6, 0xfffffffb ;  /* 0xfffffffb06117836 */ /* 0x000fca0000000000 */
[----:B------:R-:W-:-:S13]  /*02a0*/  ISETP.GE.U32.AND P2, PT, R17, UR4, PT ;  /* 0x0000000411007c0c */ /* 0x000fda000bf46070 */
[----:B------:R-:W2:Y:S02]  /*02b0*/  @!P2 LDC.64 R14, c[0x0][0x380] ;  /* 0x0000e000ff0eab82 */ /* 0x000ea40000000a00 */
[----:B--2---:R-:W-:Y:S01]  /*02c0*/  @!P2 IMAD.WIDE.U32 R10, R17, 0x8, R14 ;  /* 0x00000008110aa825 */ /* 0x004fe200078e000e */
[----:B-1----:R-:W-:-:S07]  /*02d0*/  @!P1 DADD R4, R4, R12 ;  /* 0x0000000004049229 */ /* 0x002fce000000000c */
[----:B------:R1:W-:Y:S04]  /*02e0*/  @!P1 STG.E.64 desc[UR6][R2.64], R4 ;  /* 0x0000000402009986 */ /* 0x0003e8000c101b06 */
[----:B------:R-:W1:Y:S01]  /*02f0*/  @!P2 LDG.E.64 R10, desc[UR6][R10.64] ;  /* 0x000000060a0aa981 */ /* 0x000e62000c1e1b00 */
[----:B------:R-:W-:-:S04]  /*0300*/  IADD3 R17, PT, PT, R6, -0x4, RZ ;  /* 0xfffffffc06117810 */ /* 0x000fc80007ffe0ff */
[----:B------:R-:W-:-:S13]  /*0310*/  ISETP.GE.U32.AND P1, PT, R17, UR4, PT ;  /* 0x0000000411007c0c */ /* 0x000fda000bf26070 */
[----:B------:R-:W2:Y:S02]  /*0320*/  @!P1 LDC.64 R14, c[0x0][0x380] ;  /* 0x0000e000ff0e9b82 */ /* 0x000ea40000000a00 */
[----:B--2---:R-:W-:Y:S01]  /*0330*/  @!P1 IMAD.WIDE.U32 R12, R17, 0x8, R14 ;  /* 0x00000008110c9825 */ /* 0x004fe200078e000e */
[----:B-1----:R-:W-:-:S07]  /*0340*/  @!P2 DADD R4, R4, R10 ;  /* 0x000000000404a229 */ /* 0x002fce000000000a */
        /* <DEDUP_REMOVED lines=43> */
[----:B------:R-:W-:-:S04]  /*0600*/  IADD3 R17, PT, PT, R6, 0x3, RZ ;  /* 0x0000000306117810 */ /* 0x000fc80007ffe0ff */
        /* <DEDUP_REMOVED lines=41> */
[----:B------:R-:W-:Y:S01]  /*08a0*/  IADD3 R8, PT, PT, R8, 0x10, RZ ;  /* 0x0000001008087810 */ /* 0x000fe20007ffe0ff */
[----:B------:R-:W-:Y:S01]  /*08b0*/  VIADD R6, R6, 0x10 ;  /* 0x0000001006067836 */ /* 0x000fe20000000000 */
[----:B-1----:R-:W-:-:S07]  /*08c0*/  @!P1 DADD R4, R4, R12 ;  /* 0x0000000004049229 */ /* 0x002fce000000000c */
[----:B------:R2:W-:Y:S01]  /*08d0*/  @!P1 STG.E.64 desc[UR6][R2.64], R4 ;  /* 0x0000000402009986 */ /* 0x0005e2000c101b06 */
[----:B------:R-:W-:-:S13]  /*08e0*/  ISETP.NE.AND P1, PT, R8, RZ, PT ;  /* 0x000000ff0800720c */ /* 0x000fda0003f25270 */
[----:B--2---:R-:W-:Y:S05]  /*08f0*/  @P1 BRA `(.L_x_2) ;  /* 0xfffffff800341947 */ /* 0x004fea000383ffff */
.L_x_1:
[----:B------:R-:W-:Y:S05]  /*0900*/  @!P0 EXIT ;  /* 0x000000000000894d */ /* 0x000fea0003800000 */
[----:B------:R-:W1:Y:S01]  /*0910*/  LDCU UR8, c[0x0][0x398] ;  /* 0x00007300ff0877ac */ /* 0x000e620008000800 */
[----:B------:R-:W-:Y:S01]  /*0920*/  ISETP.GE.U32.AND P0, PT, R9, 0x8, PT ;  /* 0x000000080900780c */ /* 0x000fe20003f06070 */
[----:B-1----:R-:W-:-:S12]  /*0930*/  ULOP3.LUT UR4, UR8, 0x7, URZ, 0xc0, !UPT ;  /* 0x0000000708047892 */ /* 0x002fd8000f8ec0ff */
[----:B------:R-:W-:Y:S05]  /*0940*/  @!P0 BRA `(.L_x_3) ;  /* 0x0000000000f48947 */ /* 0x000fea0003800000 */
[----:B------:R-:W1:Y:S01]  /*0950*/  LDCU UR5, c[0x0][0x390] ;  /* 0x00007200ff0577ac */ /* 0x000e620008000800 */
[----:B------:R-:W-:-:S05]  /*0960*/  IMAD R6, R0, UR8, R7 ;  /* 0x0000000800067c24 */ /* 0x000fca000f8e0207 */
[----:B-1----:R-:W-:-:S13]  /*0970*/  ISETP.GE.U32.AND P0, PT, R6, UR5, PT ;  /* 0x0000000506007c0c */ /* 0x002fda000bf06070 */
[----:B------:R-:W1:Y:S02]  /*0980*/  @!P0 LDC.64 R8, c[0x0][0x380] ;  /* 0x0000e000ff088b82 */ /* 0x000e640000000a00 */
[----:B-1----:R-:W-:-:S06]  /*0990*/  @!P0 IMAD.WIDE.U32 R8, R6, 0x8, R8 ;  /* 0x0000000806088825 */ /* 0x002fcc00078e0008 */
[----:B------:R-:W2:Y:S01]  /*09a0*/  @!P0 LDG.E.64 R8, desc[UR6][R8.64] ;  /* 0x0000000608088981 */ /* 0x000ea2000c1e1b00 */
[----:B------:R-:W-:-:S04]  /*09b0*/  IADD3 R13, PT, PT, R6, 0x1, RZ ;  /* 0x00000001060d7810 */ /* 0x000fc80007ffe0ff */
        /* <DEDUP_REMOVED lines=42> */
[----:B------:R-:W-:Y:S01]  /*0c60*/  BSSY.RECONVERGENT B0, `(.L_x_4) ;  /* 0x000000a000007945 */ /* 0x000fe20003800200 */
[----:B-1----:R-:W-:-:S07]  /*0c70*/  @!P0 DADD R4, R4, R8 ;  /* 0x0000000004048229 */ /* 0x002fce0000000008 */
[----:B------:R1:W-:Y:S01]  /*0c80*/  @!P0 STG.E.64 desc[UR6][R2.64], R4 ;  /* 0x0000000402008986 */ /* 0x0003e2000c101b06 */
[----:B------:R-:W-:-:S13]  /*0c90*/  ISETP.GE.U32.AND P0, PT, R13, UR5, PT ;  /* 0x000000050d007c0c */ /* 0x000fda000bf06070 */
[----:B-1----:R-:W-:Y:S05]  /*0ca0*/  @P0 BRA `(.L_x_5) ;  /* 0x0000000000140947 */ /* 0x002fea0003800000 */
[----:B------:R-:W1:Y:S02]  /*0cb0*/  LDC.64 R8, c[0x0][0x380] ;  /* 0x0000e000ff087b82 */ /* 0x000e640000000a00 */
[----:B-1----:R-:W-:-:S06]  /*0cc0*/  IMAD.WIDE.U32 R8, R13, 0x8, R8 ;  /* 0x000000080d087825 */ /* 0x002fcc00078e0008 */
[----:B------:R-:W2:Y:S02]  /*0cd0*/  LDG.E.64 R8, desc[UR6][R8.64] ;  /* 0x0000000608087981 */ /* 0x000ea4000c1e1b00 */
[----:B--2---:R-:W-:-:S07]  /*0ce0*/  DADD R4, R4, R8 ;  /* 0x0000000004047229 */ /* 0x004fce0000000008 */
[----:B------:R1:W-:Y:S04]  /*0cf0*/  STG.E.64 desc[UR6][R2.64], R4 ;  /* 0x0000000402007986 */ /* 0x0003e8000c101b06 */
.L_x_5:
[----:B------:R-:W-:Y:S05]  /*0d00*/  BSYNC.RECONVERGENT B0 ;  /* 0x0000000000007941 */ /* 0x000fea0003800200 */
.L_x_4:
[----:B------:R-:W-:-:S07]  /*0d10*/  VIADD R7, R7, 0x8 ;  /* 0x0000000807077836 */ /* 0x000fce0000000000 */
.L_x_3:
[----:B------:R-:W-:-:S13]  /*0d20*/  ISETP.NE.AND P0, PT, RZ, UR4, PT ;  /* 0x00000004ff007c0c */ /* 0x000fda000bf05270 */
[----:B------:R-:W-:Y:S05]  /*0d30*/  @!P0 EXIT ;  /* 0x000000000000894d */ /* 0x000fea0003800000 */
[----:B------:R-:W-:Y:S02]  /*0d40*/  UISETP.GE.U32.AND UP0, UPT, UR4, 0x4, UPT ;  /* 0x000000040400788c */ /* 0x000fe4000bf06070 */
[----:B------:R-:W-:-:S07]  /*0d50*/  ULOP3.LUT UR5, UR8, 0x3, URZ, 0xc0, !UPT ;  /* 0x0000000308057892 */ /* 0x000fce000f8ec0ff */
[----:B------:R-:W-:Y:S05]  /*0d60*/  BRA.U !UP0, `(.L_x_6) ;  /* 0x0000000108847547 */ /* 0x000fea000b800000 */
[----:B------:R-:W2:Y:S01]  /*0d70*/  LDCU UR4, c[0x0][0x390] ;  /* 0x00007200ff0477ac */ /* 0x000ea20008000800 */
[----:B------:R-:W-:-:S05]  /*0d80*/  IMAD R17, R0, UR8, R7 ;  /* 0x0000000800117c24 */ /* 0x000fca000f8e0207 */
[----:B--2---:R-:W-:-:S13]  /*0d90*/  ISETP.GE.U32.AND P0, PT, R17, UR4, PT ;  /* 0x0000000411007c0c */ /* 0x004fda000bf06070 */
[----:B------:R-:W2:Y:S02]  /*0da0*/  @!P0 LDC.64 R8, c[0x0][0x380] ;  /* 0x0000e000ff088b82 */ /* 0x000ea40000000a00 */
[----:B--2---:R-:W-:-:S06]  /*0db0*/  @!P0 IMAD.WIDE.U32 R8, R17, 0x8, R8 ;  /* 0x0000000811088825 */ /* 0x004fcc00078e0008 */
        /* <DEDUP_REMOVED lines=26> */
.L_x_8:
[----:B------:R-:W-:Y:S05]  /*0f60*/  BSYNC.RECONVERGENT B0 ;  /* 0x0000000000007941 */ /* 0x000fea0003800200 */
.L_x_7:
[----:B------:R-:W-:-:S07]  /*0f70*/  VIADD R7, R7, 0x4 ;  /* 0x0000000407077836 */ /* 0x000fce0000000000 */
.L_x_6:
[----:B------:R-:W-:-:S13]  /*0f80*/  ISETP.NE.AND P0, PT, RZ, UR5, PT ;  /* 0x00000005ff007c0c */ /* 0x000fda000bf05270 */
[----:B------:R-:W-:Y:S05]  /*0f90*/  @!P0 EXIT ;  /* 0x000000000000894d */ /* 0x000fea0003800000 */
[----:B------:R-:W-:Y:S01]  /*0fa0*/  IMAD R9, R0, UR8, R7 ;  /* 0x0000000800097c24 */ /* 0x000fe2000f8e0207 */
[----:B------:R-:W2:Y:S01]  /*0fb0*/  LDCU UR9, c[0x0][0x390] ;  /* 0x00007200ff0977ac */ /* 0x000ea20008000800 */
[----:B------:R-:W-:-:S12]  /*0fc0*/  UIADD3 UR4, UPT, UPT, -UR5, URZ, URZ ;  /* 0x000000ff05047290 */ /* 0x000fd8000fffe1ff */
.L_x_9:
[----:B--2---:R-:W-:-:S13]  /*0fd0*/  ISETP.GE.U32.AND P0, PT, R9, UR9, PT ;  /* 0x0000000909007c0c */ /* 0x004fda000bf06070 */
[----:B------:R-:W2:Y:S02]  /*0fe0*/  @!P0 LDC.64 R6, c[0x0][0x380] ;  /* 0x0000e000ff068b82 */ /* 0x000ea40000000a00 */
[----:B--2---:R-:W-:-:S06]  /*0ff0*/  @!P0 IMAD.WIDE.U32 R6, R9, 0x8, R6 ;  /* 0x0000000809068825 */ /* 0x004fcc00078e0006 */
[----:B------:R-:W1:Y:S01]  /*1000*/  @!P0 LDG.E.64 R6, desc[UR6][R6.64] ;  /* 0x0000000606068981 */ /* 0x000e62000c1e1b00 */
[----:B------:R-:W-:Y:S01]  /*1010*/  UIADD3 UR4, UPT, UPT, UR4, 0x1, URZ ;  /* 0x0000000104047890 */ /* 0x000fe2000fffe0ff */
[----:B------:R-:W-:-:S03]  /*1020*/  IADD3 R9, PT, PT, R9, 0x1, RZ ;  /* 0x0000000109097810 */ /* 0x000fc60007ffe0ff */
[----:B------:R-:W-:Y:S01]  /*1030*/  UISETP.NE.AND UP0, UPT, UR4, URZ, UPT ;  /* 0x000000ff0400728c */ /* 0x000fe2000bf05270 */
[----:B-1-3--:R-:W-:-:S07]  /*1040*/  @!P0 DADD R4, R4, R6 ;  /* 0x0000000004048229 */ /* 0x00afce0000000006 */
[----:B------:R3:W-:Y:S01]  /*1050*/  @!P0 STG.E.64 desc[UR6][R2.64], R4 ;  /* 0x0000000402008986 */ /* 0x0007e2000c101b06 */
[----:B------:R-:W-:Y:S05]  /*1060*/  BRA.U UP0, `(.L_x_9) ;  /* 0xfffffffd00d87547 */ /* 0x000fea000b83ffff */
[----:B------:R-:W-:Y:S05]  /*1070*/  EXIT ;  /* 0x000000000000794d */ /* 0x000fea0003800000 */
.L_x_10:
        /* <DEDUP_REMOVED lines=16> */
.L_x_15:


//--------------------- .text.normal_pdf_gpu      --------------------------
	.section	.text.normal_pdf_gpu,"ax",@progbits
	.align	128
        .global         normal_pdf_gpu
        .type           normal_pdf_gpu,@function
        .size           normal_pdf_gpu,(.L_x_16 - normal_pdf_gpu)
        .other          normal_pdf_gpu,@"STO_CUDA_ENTRY STV_DEFAULT"
normal_pdf_gpu:
.text.normal_pdf_gpu:
        /* <DEDUP_REMOVED lines=11> */
[----:B------:R-:W0:Y:S01]  /*00b0*/  LDC.64 R8, c[0x0][0x380] ;  /* 0x0000e000ff087b82 */ /* 0x000e220000000a00 */
[----:B------:R-:W1:Y:S01]  /*00c0*/  LDCU.64 UR4, c[0x0][0x358] ;  /* 0x00006b00ff0477ac */ /* 0x000e620008000a00 */
[----:B0-----:R-:W-:-:S06]  /*00d0*/  IMAD.WIDE.U32 R8, R0, 0x8, R8 ;  /* 0x0000000800087825 */ /* 0x001fcc00078e0008 */
[----:B-1----:R-:W2:Y:S01]  /*00e0*/  LDG.E.64 R8, desc[UR4][R8.64] ;  /* 0x0000000408087981 */ /* 0x002ea2000c1e1b00 */
[----:B------:R-:W-:Y:S01]  /*00f0*/  IMAD.MOV.U32 R4, RZ, RZ, 0x652b82fe ;  /* 0x652b82feff047424 */ /* 0x000fe200078e00ff */
[----:B------:R-:W-:Y:S01]  /*0100*/  UMOV UR6, 0xfefa39ef ;  /* 0xfefa39ef00067882 */ /* 0x000fe20000000000 */
[----:B------:R-:W-:Y:S01]  /*0110*/  IMAD.MOV.U32 R5, RZ, RZ, 0x3ff71547 ;  /* 0x3ff71547ff057424 */ /* 0x000fe200078e00ff */
[----:B------:R-:W-:Y:S01]  /*0120*/  UMOV UR7, 0x3fe62e42 ;  /* 0x3fe62e4200077882 */ /* 0x000fe20000000000 */
[----:B------:R-:W-:Y:S01]  /*0130*/  MOV R14, 0x54442d18 ;  /* 0x54442d18000e7802 */ /* 0x000fe20000000f00 */
[----:B------:R-:W-:Y:S01]  /*0140*/  IMAD.MOV.U32 R15, RZ, RZ, 0x401921fb ;  /* 0x401921fbff0f7424 */ /* 0x000fe200078e00ff */
[----:B------:R-:W-:Y:S01]  /*0150*/  MOV R16, 0x0 ;  /* 0x0000000000107802 */ /* 0x000fe20000000f00 */
[----:B------:R-:W-:Y:S01]  /*0160*/  IMAD.MOV.U32 R17, RZ, RZ, 0x3fd80000 ;  /* 0x3fd80000ff117424 */ /* 0x000fe200078e00ff */
[----:B------:R-:W-:Y:S01]  /*0170*/  BSSY.RECONVERGENT B0, `(.L_x_11) ;  /* 0x0000040000007945 */ /* 0x000fe20003800200 */
[----:B--2---:R-:W-:-:S08]  /*0180*/  DMUL R2, R8, -0.5 ;  /* 0xbfe0000008027828 */ /* 0x004fd00000000000 */
[----:B------:R-:W-:-:S08]  /*0190*/  DMUL R2, R8, R2 ;  /* 0x0000000208027228 */ /* 0x000fd00000000000 */
[----:B------:R-:W-:Y:S02]  /*01a0*/  DFMA R4, R2, R4, 6.75539944105574400000e+15 ;  /* 0x433800000204742b */ /* 0x000fe40000000004 */
[----:B------:R-:W-:-:S06]  /*01b0*/  FSETP.GEU.AND P0, PT, |R3|, 4.1917929649353027344, PT ;  /* 0x4086232b0300780b */ /* 0x000fcc0003f0e200 */
[----:B------:R-:W-:-:S08]  /*01c0*/  DADD R6, R4, -6.75539944105574400000e+15 ;  /* 0xc338000004067429 */ /* 0x000fd00000000000 */
[----:B------:R-:W-:Y:S01]  /*01d0*/  DFMA R10, R6, -UR6, R2 ;  /* 0x80000006060a7c2b */ /* 0x000fe20008000002 */
[----:B------:R-:W-:Y:S01]  /*01e0*/  UMOV UR6, 0x3b39803f ;  /* 0x3b39803f00067882 */ /* 0x000fe20000000000 */
[----:B------:R-:W-:-:S06]  /*01f0*/  UMOV UR7, 0x3c7abc9e ;  /* 0x3c7abc9e00077882 */ /* 0x000fcc0000000000 */
[----:B------:R-:W-:Y:S01]  /*0200*/  DFMA R6, R6, -UR6, R10 ;  /* 0x8000000606067c2b */ /* 0x000fe2000800000a */
[----:B------:R-:W-:Y:S01]  /*0210*/  UMOV UR6, 0x69ce2bdf ;  /* 0x69ce2bdf00067882 */ /* 0x000fe20000000000 */
[----:B------:R-:W-:Y:S01]  /*0220*/  MOV R10, 0xfca213ea ;  /* 0xfca213ea000a7802 */ /* 0x000fe20000000f00 */
[----:B------:R-:W-:Y:S01]  /*0230*/  IMAD.MOV.U32 R11, RZ, RZ, 0x3e928af3 ;  /* 0x3e928af3ff0b7424 */ /* 0x000fe200078e00ff */
[----:B------:R-:W-:-:S05]  /*0240*/  UMOV UR7, 0x3e5ade15 ;  /* 0x3e5ade1500077882 */ /* 0x000fca0000000000 */
[----:B------:R-:W-:Y:S01]  /*0250*/  DFMA R8, R6, UR6, R10 ;  /* 0x0000000606087c2b */ /* 0x000fe2000800000a */
[----:B------:R-:W-:Y:S01]  /*0260*/  UMOV UR6, 0x62401315 ;  /* 0x6240131500067882 */ /* 0x000fe20000000000 */
[----:B------:R-:W-:-:S06]  /*0270*/  UMOV UR7, 0x3ec71dee ;  /* 0x3ec71dee00077882 */ /* 0x000fcc0000000000 */
[----:B------:R-:W-:Y:S01]  /*0280*/  DFMA R8, R6, R8, UR6 ;  /* 0x0000000606087e2b */ /* 0x000fe20008000008 */
        /* <DEDUP_REMOVED lines=13> */
[----:B------:R-:W-:Y:S01]  /*0360*/  UMOV UR7, 0x3fa55555 ;  /* 0x3fa5555500077882 */ /* 0x000fe20000000000 */
[----:B------:R-:W0:Y:S01]  /*0370*/  MUFU.RSQ64H R9, 6.283184051513671875 ;  /* 0x401921fb00097908 */ /* 0x000e220000001c00 */
[----:B------:R-:W-:-:S04]  /*0380*/  IMAD.MOV.U32 R8, RZ, RZ, RZ ;  /* 0x000000ffff087224 */ /* 0x000fc800078e00ff */
[----:B------:R-:W-:Y:S01]  /*0390*/  DFMA R10, R6, R10, UR6 ;  /* 0x00000006060a7e2b */ /* 0x000fe2000800000a */
[----:B------:R-:W-:Y:S01]  /*03a0*/  UMOV UR6, 0x55555511 ;  /* 0x5555551100067882 */ /* 0x000fe20000000000 */
[----:B------:R-:W-:-:S06]  /*03b0*/  UMOV UR7, 0x3fc55555 ;  /* 0x3fc5555500077882 */ /* 0x000fcc0000000000 */
[----:B------:R-:W-:Y:S01]  /*03c0*/  DFMA R10, R6, R10, UR6 ;  /* 0x00000006060a7e2b */ /* 0x000fe2000800000a */
[----:B------:R-:W-:Y:S01]  /*03d0*/  UMOV UR6, 0xb ;  /* 0x0000000b00067882 */ /* 0x000fe20000000000 */
[----:B------:R-:W-:Y:S01]  /*03e0*/  UMOV UR7, 0x3fe00000 ;  /* 0x3fe0000000077882 */ /* 0x000fe20000000000 */
[----:B0-----:R-:W-:-:S05]  /*03f0*/  DMUL R12, R8, R8 ;  /* 0x00000008080c7228 */ /* 0x001fca0000000000 */
[----:B------:R-:W-:-:S03]  /*0400*/  DFMA R10, R6, R10, UR6 ;  /* 0x00000006060a7e2b */ /* 0x000fc6000800000a */
[----:B------:R-:W-:-:S05]  /*0410*/  DFMA R14, -R12, R14, 1 ;  /* 0x3ff000000c0e742b */ /* 0x000fca000000010e */
[----:B------:R-:W-:Y:S02]  /*0420*/  DFMA R12, R6, R10, 1 ;  /* 0x3ff00000060c742b */ /* 0x000fe4000000000a */
[----:B------:R-:W0:Y:S01]  /*0430*/  LDC.64 R10, c[0x0][0x388] ;  /* 0x0000e200ff0a7b82 */ /* 0x000e220000000a00 */
[----:B------:R-:W-:Y:S02]  /*0440*/  DFMA R16, R14, R16, 0.5 ;  /* 0x3fe000000e10742b */ /* 0x000fe40000000010 */
[----:B------:R-:W-:-:S03]  /*0450*/  DMUL R14, R8, R14 ;  /* 0x0000000e080e7228 */ /* 0x000fc60000000000 */
[----:B------:R-:W-:-:S05]  /*0460*/  DFMA R6, R6, R12, 1 ;  /* 0x3ff000000606742b */ /* 0x000fca000000000c */
[----:B------:R-:W-:-:S05]  /*0470*/  DFMA R14, R16, R14, R8 ;  /* 0x0000000e100e722b */ /* 0x000fca0000000008 */
[----:B------:R-:W-:Y:S01]  /*0480*/  LEA R9, R4, R7, 0x14 ;  /* 0x0000000704097211 */ /* 0x000fe200078ea0ff */
[----:B------:R-:W-:Y:S01]  /*0490*/  IMAD.MOV.U32 R8, RZ, RZ, R6 ;  /* 0x000000ffff087224 */ /* 0x000fe200078e0006 */
[----:B------:R-:W-:Y:S06]  /*04a0*/  @!P0 BRA `(.L_x_12) ;  /* 0x0000000000308947 */ /* 0x000fec0003800000 */
[----:B------:R-:W-:Y:S01]  /*04b0*/  FSETP.GEU.AND P1, PT, |R3|, 4.2275390625, PT ;  /* 0x408748000300780b */ /* 0x000fe20003f2e200 */
[C---:B------:R-:W-:Y:S02]  /*04c0*/  DADD R8, R2.reuse, +INF ;  /* 0x7ff0000002087429 */ /* 0x040fe40000000000 */
[----:B------:R-:W-:-:S08]  /*04d0*/  DSETP.GEU.AND P0, PT, R2, RZ, PT ;  /* 0x000000ff0200722a */ /* 0x000fd00003f0e000 */
[----:B------:R-:W-:Y:S02]  /*04e0*/  FSEL R8, R8, RZ, P0 ;  /* 0x000000ff08087208 */ /* 0x000fe40000000000 */
[----:B------:R-:W-:Y:S02]  /*04f0*/  @!P1 LEA.HI R5, R4, R4, RZ, 0x1 ;  /* 0x0000000404059211 */ /* 0x000fe400078f08ff */
[----:B------:R-:W-:Y:S02]  /*0500*/  FSEL R9, R9, RZ, P0 ;  /* 0x000000ff09097208 */ /* 0x000fe40000000000 */
[----:B------:R-:W-:-:S04]  /*0510*/  @!P1 SHF.R.S32.HI R5, RZ, 0x1, R5 ;  /* 0x00000001ff059819 */ /* 0x000fc80000011405 */
[----:B------:R-:W-:Y:S01]  /*0520*/  @!P1 IADD3 R2, PT, PT, R4, -R5, RZ ;  /* 0x8000000504029210 */ /* 0x000fe20007ffe0ff */
[----:B------:R-:W-:-:S03]  /*0530*/  @!P1 IMAD R7, R5, 0x100000, R7 ;  /* 0x0010000005079824 */ /* 0x000fc600078e0207 */
[----:B------:R-:W-:Y:S02]  /*0540*/  @!P1 LEA R3, R2, 0x3ff00000, 0x14 ;  /* 0x3ff0000002039811 */ /* 0x000fe400078ea0ff */
[----:B------:R-:W-:-:S06]  /*0550*/  @!P1 MOV R2, RZ ;  /* 0x000000ff00029202 */ /* 0x000fcc0000000f00 */
[----:B------:R-:W-:-:S11]  /*0560*/  @!P1 DMUL R8, R6, R2 ;  /* 0x0000000206089228 */ /* 0x000fd60000000000 */
.L_x_12:
[----:B------:R-:W-:Y:S05]  /*0570*/  BSYNC.RECONVERGENT B0 ;  /* 0x0000000000007941 */ /* 0x000fea0003800200 */
.L_x_11:
[----:B------:R-:W-:Y:S01]  /*0580*/  DMUL R14, R14, R8 ;  /* 0x000000080e0e7228 */ /* 0x000fe20000000000 */
[----:B0-----:R-:W-:-:S06]  /*0590*/  IMAD.WIDE.U32 R10, R0, 0x8, R10 ;  /* 0x00000008000a7825 */ /* 0x001fcc00078e000a */
[----:B------:R-:W-:Y:S01]  /*05a0*/  STG.E.64 desc[UR4][R10.64], R14 ;  /* 0x0000000e0a007986 */ /* 0x000fe2000c101b04 */
[----:B------:R-:W-:Y:S05]  /*05b0*/  EXIT ;  /* 0x000000000000794d */ /* 0x000fea0003800000 */
.L_x_13:
        /* <DEDUP_REMOVED lines=12> */
.L_x_16:


//--------------------- .nv.shared.reserved.0     --------------------------
	.section	.nv.shared.reserved.0,"aw",@nobits
	.weak		__nv_reservedSMEM_offset_0_alias
	.size		__nv_reservedSMEM_offset_0_alias, 0, 64
	.other		__nv_reservedSMEM_offset_0_alias,@"STO_CUDA_RESERVED_SHARED STV_DEFAULT"
__nv_reservedSMEM_offset_0_alias:
	.zero		0
	.zero		64


//--------------------- .nv.constant0.get_sum_gpu --------------------------
	.section	.nv.constant0.get_sum_gpu,"a",@progbits
	.sectionflags	@""
	.align	4
.nv.constant0.get_sum_gpu:
	.zero		912


//--------------------- .nv.constant0.sum_gpu     --------------------------
	.section	.nv.constant0.sum_gpu,"a",@progbits
	.sectionflags	@""
	.align	4
.nv.constant0.sum_gpu:
	.zero		924


//--------------------- .nv.constant0.normal_pdf_gpu --------------------------
	.section	.nv.constant0.normal_pdf_gpu,"a",@progbits
	.sectionflags	@""
	.align	4
.nv.constant0.normal_pdf_gpu:
	.zero		916


//--------------------- SYMBOLS --------------------------

	.type		.nv.reservedSmem.offset0,@object
	.size		.nv.reservedSmem.offset0,0x4
